//
// Generated by NVIDIA NVVM Compiler
//
// Compiler Build ID: CL-36424714
// Cuda compilation tools, release 13.0, V13.0.88
// Based on NVVM 20.0.0
//

.version 9.0
.target sm_100
.address_size 64

	// .globl	_Z10AddVectorsPKfS0_Pfi

.visible .entry _Z10AddVectorsPKfS0_Pfi(
	.param .u64 .ptr .align 1 _Z10AddVectorsPKfS0_Pfi_param_0,
	.param .u64 .ptr .align 1 _Z10AddVectorsPKfS0_Pfi_param_1,
	.param .u64 .ptr .align 1 _Z10AddVectorsPKfS0_Pfi_param_2,
	.param .u32 _Z10AddVectorsPKfS0_Pfi_param_3
)
{
	.reg .pred 	%p<3>;
	.reg .b32 	%r<14>;
	.reg .b32 	%f<4>;
	.reg .b64 	%rd<11>;

	ld.param.u64 	%rd4, [_Z10AddVectorsPKfS0_Pfi_param_0];
	ld.param.u64 	%rd5, [_Z10AddVectorsPKfS0_Pfi_param_1];
	ld.param.u64 	%rd6, [_Z10AddVectorsPKfS0_Pfi_param_2];
	ld.param.u32 	%r8, [_Z10AddVectorsPKfS0_Pfi_param_3];
	mov.u32 	%r9, %ctaid.x;
	mov.u32 	%r1, %ntid.x;
	mul.lo.s32 	%r10, %r9, %r1;
	mul.lo.s32 	%r2, %r8, %r10;
	mov.u32 	%r11, %tid.x;
	add.s32 	%r13, %r10, %r11;
	setp.lt.s32 	%p1, %r2, 1;
	@%p1 bra 	$L__BB0_3;
	mov.u32 	%r12, %nctaid.x;
	mul.lo.s32 	%r4, %r1, %r12;
	add.s32 	%r5, %r2, %r13;
	cvta.to.global.u64 	%rd1, %rd4;
	cvta.to.global.u64 	%rd2, %rd5;
	cvta.to.global.u64 	%rd3, %rd6;
$L__BB0_2:
	mul.wide.s32 	%rd7, %r13, 4;
	add.s64 	%rd8, %rd1, %rd7;
	ld.global.f32 	%f1, [%rd8];
	add.s64 	%rd9, %rd2, %rd7;
	ld.global.f32 	%f2, [%rd9];
	add.f32 	%f3, %f1, %f2;
	add.s64 	%rd10, %rd3, %rd7;
	st.global.f32 	[%rd10], %f3;
	add.s32 	%r13, %r13, %r4;
	setp.lt.s32 	%p2, %r13, %r5;
	@%p2 bra 	$L__BB0_2;
$L__BB0_3:
	ret;

}


// ===== COMPILED SASS (sm_100) =====

	.target	sm_100

	.elftype	@"ET_EXEC"


//--------------------- .note.nv.tkinfo           --------------------------
	.section	.note.nv.tkinfo,"",@"SHT_NOTE"
	.sectionflags	@"SHF_NOTE_NV_TKINFO"
	.tkinfo
        /*0018*/ 	.word	0x00000002
        /*0030*/ 	.string	""
        /*0030*/ 	.string	"ptxas"
        /*0030*/ 	.string	"Cuda compilation tools, release 13.0, V13.0.88"
        /*0030*/ 	.string	"Build cuda_13.0.r13.0/compiler.36424714_0"
        /*0030*/ 	.string	"-arch sm_100 -m 64 "



//--------------------- .note.nv.cuinfo           --------------------------
	.section	.note.nv.cuinfo,"",@"SHT_NOTE"
	.sectionflags	@"SHF_NOTE_NV_CUINFO"
        /*0018*/ 	.short	0x0002
        /*001a*/ 	.short	0x0064
        /*001c*/ 	.short	0x0082
	.zero		2


//--------------------- .nv.info                  --------------------------
	.section	.nv.info,"",@"SHT_CUDA_INFO"
	.align	4


	//----- nvinfo : EIATTR_REGCOUNT
	.align		4
        /*0000*/ 	.byte	0x04, 0x2f
        /*0002*/ 	.short	(.L_1 - .L_0)
	.align		4
.L_0:
        /*0004*/ 	.word	index@(_Z10AddVectorsPKfS0_Pfi)
        /*0008*/ 	.word	0x00000014


	//----- nvinfo : EIATTR_FRAME_SIZE
	.align		4
.L_1:
        /*000c*/ 	.byte	0x04, 0x11
        /*000e*/ 	.short	(.L_3 - .L_2)
	.align		4
.L_2:
        /*0010*/ 	.word	index@(_Z10AddVectorsPKfS0_Pfi)
        /*0014*/ 	.word	0x00000000


	//----- nvinfo : EIATTR_MIN_STACK_SIZE
	.align		4
.L_3:
        /*0018*/ 	.byte	0x04, 0x12
        /*001a*/ 	.short	(.L_5 - .L_4)
	.align		4
.L_4:
        /*001c*/ 	.word	index@(_Z10AddVectorsPKfS0_Pfi)
        /*0020*/ 	.word	0x00000000
.L_5:


//--------------------- .nv.compat                --------------------------
	.section	.nv.compat,"",@"SHT_CUDA_COMPAT_INFO"
	.align	4
        /*0000*/ 	.byte	0x02, 0x09, 0x00, 0x00, 0x02, 0x02, 0x01, 0x00, 0x02, 0x05, 0x05, 0x00, 0x03, 0x07, 0x01, 0x01
        /*0010*/ 	.byte	0x02, 0x03, 0x00, 0x00, 0x02, 0x06, 0x01, 0x00, 0x04, 0x0b, 0x08, 0x00, 0x09, 0x00, 0x00, 0x00
        /*0020*/ 	.byte	0x00, 0x00, 0x00, 0x00


//--------------------- .nv.info._Z10AddVectorsPKfS0_Pfi --------------------------
	.section	.nv.info._Z10AddVectorsPKfS0_Pfi,"",@"SHT_CUDA_INFO"
	.sectionflags	@""
	.align	4


	//----- nvinfo : EIATTR_CUDA_API_VERSION
	.align		4
        /*0000*/ 	.byte	0x04, 0x37
        /*0002*/ 	.short	(.L_7 - .L_6)
.L_6:
        /*0004*/ 	.word	0x00000082


	//----- nvinfo : EIATTR_KPARAM_INFO
	.align		4
.L_7:
        /*0008*/ 	.byte	0x04, 0x17
        /*000a*/ 	.short	(.L_9 - .L_8)
.L_8:
        /*000c*/ 	.word	0x00000000
        /*0010*/ 	.short	0x0003
        /*0012*/ 	.short	0x0018
        /*0014*/ 	.byte	0x00, 0xf0, 0x11, 0x00


	//----- nvinfo : EIATTR_KPARAM_INFO
	.align		4
.L_9:
        /*0018*/ 	.byte	0x04, 0x17
        /*001a*/ 	.short	(.L_11 - .L_10)
.L_10:
        /*001c*/ 	.word	0x00000000
        /*0020*/ 	.short	0x0002
        /*0022*/ 	.short	0x0010
        /*0024*/ 	.byte	0x00, 0xf5, 0x21, 0x00


	//----- nvinfo : EIATTR_KPARAM_INFO
	.align		4
.L_11:
        /*0028*/ 	.byte	0x04, 0x17
        /*002a*/ 	.short	(.L_13 - .L_12)
.L_12:
        /*002c*/ 	.word	0x00000000
        /*0030*/ 	.short	0x0001
        /*0032*/ 	.short	0x0008
        /*0034*/ 	.byte	0x00, 0xf5, 0x21, 0x00


	//----- nvinfo : EIATTR_KPARAM_INFO
	.align		4
.L_13:
        /*0038*/ 	.byte	0x04, 0x17
        /*003a*/ 	.short	(.L_15 - .L_14)
.L_14:
        /*003c*/ 	.word	0x00000000
        /*0040*/ 	.short	0x0000
        /*0042*/ 	.short	0x0000
        /*0044*/ 	.byte	0x00, 0xf5, 0x21, 0x00


	//----- nvinfo : EIATTR_SPARSE_MMA_MASK
	.align		4
.L_15:
        /*0048*/ 	.byte	0x03, 0x50
        /*004a*/ 	.short	0x0000


	//----- nvinfo : EIATTR_MAXREG_COUNT
	.align		4
        /*004c*/ 	.byte	0x03, 0x1b
        /*004e*/ 	.short	0x00ff


	//----- nvinfo : EIATTR_MERCURY_ISA_VERSION
	.align		4
        /*0050*/ 	.byte	0x03, 0x5f
        /*0052*/ 	.short	0x0101


	//----- nvinfo : EIATTR_VRC_CTA_INIT_COUNT
	.align		4
        /*0054*/ 	.byte	0x02, 0x4a
	.zero		1
	.zero		1


	//----- nvinfo : EIATTR_EXIT_INSTR_OFFSETS
	.align		4
        /*0058*/ 	.byte	0x04, 0x1c
        /*005a*/ 	.short	(.L_17 - .L_16)


	//   ....[0]....
.L_16:
        /*005c*/ 	.word	0x00000080


	//   ....[1]....
        /*0060*/ 	.word	0x000001c0


	//----- nvinfo : EIATTR_CRS_STACK_SIZE
	.align		4
.L_17:
        /*0064*/ 	.byte	0x04, 0x1e
        /*0066*/ 	.short	(.L_19 - .L_18)
.L_18:
        /*0068*/ 	.word	0x00000000


	//----- nvinfo : EIATTR_CBANK_PARAM_SIZE
	.align		4
.L_19:
        /*006c*/ 	.byte	0x03, 0x19
        /*006e*/ 	.short	0x001c


	//----- nvinfo : EIATTR_PARAM_CBANK
	.align		4
        /*0070*/ 	.byte	0x04, 0x0a
        /*0072*/ 	.short	(.L_21 - .L_20)
	.align		4
.L_20:
        /*0074*/ 	.word	index@(.nv.constant0._Z10AddVectorsPKfS0_Pfi)
        /*0078*/ 	.short	0x0380
        /*007a*/ 	.short	0x001c


	//----- nvinfo : EIATTR_SW_WAR
	.align		4
.L_21:
        /*007c*/ 	.byte	0x04, 0x36
        /*007e*/ 	.short	(.L_23 - .L_22)
.L_22:
        /*0080*/ 	.word	0x00000008
.L_23:


//--------------------- .nv.callgraph             --------------------------
	.section	.nv.callgraph,"",@"SHT_CUDA_CALLGRAPH"
	.align	4
	.sectionentsize	8
	.align		4
        /*0000*/ 	.word	0x00000000
	.align		4
        /*0004*/ 	.word	0xffffffff
	.align		4
        /*0008*/ 	.word	0x00000000
	.align		4
        /*000c*/ 	.word	0xfffffffe
	.align		4
        /*0010*/ 	.word	0x00000000
	.align		4
        /*0014*/ 	.word	0xfffffffd
	.align		4
        /*0018*/ 	.word	0x00000000
	.align		4
        /*001c*/ 	.word	0xfffffffc


//--------------------- .text._Z10AddVectorsPKfS0_Pfi --------------------------
	.section	.text._Z10AddVectorsPKfS0_Pfi,"ax",@progbits
	.align	128
        .global         _Z10AddVectorsPKfS0_Pfi
        .type           _Z10AddVectorsPKfS0_Pfi,@function
        .size           _Z10AddVectorsPKfS0_Pfi,(.L_x_2 - _Z10AddVectorsPKfS0_Pfi)
        .other          _Z10AddVectorsPKfS0_Pfi,@"STO_CUDA_ENTRY STV_DEFAULT"
_Z10AddVectorsPKfS0_Pfi:
.text._Z10AddVectorsPKfS0_Pfi:
[----:B------:R-:W-:Y:S08]  /*0000*/  LDC R1, c[0x0][0x37c] ;  /* 0x0000df00ff017b82 */ /* 0x000ff00000000800 */
[----:B------:R-:W0:Y:S01]  /*0010*/  S2UR UR4, SR_CTAID.X ;  /* 0x00000000000479c3 */ /* 0x000e220000002500 */
[----:B------:R-:W0:Y:S01]  /*0020*/  LDCU UR5, c[0x0][0x360] ;  /* 0x00006c00ff0577ac */ /* 0x000e220008000800 */
[----:B------:R-:W1:Y:S06]  /*0030*/  S2R R2, SR_TID.X ;  /* 0x0000000000027919 */ /* 0x000e6c0000002100 */
[----:B------:R-:W2:Y:S01]  /*0040*/  LDC R0, c[0x0][0x398] ;  /* 0x0000e600ff007b82 */ /* 0x000ea20000000800 */
[----:B0-----:R-:W-:-:S06]  /*0050*/  UIMAD UR4, UR4, UR5, URZ ;  /* 0x00000005040472a4 */ /* 0x001fcc000f8e02ff */
[----:B--2---:R-:W-:-:S05]  /*0060*/  IMAD R0, R0, UR4, RZ ;  /* 0x0000000400007c24 */ /* 0x004fca000f8e02ff */
[----:B------:R-:W-:-:S13]  /*0070*/  ISETP.GE.AND P0, PT, R0, 0x1, PT ;  /* 0x000000010000780c */ /* 0x000fda0003f06270 */
[----:B-1----:R-:W-:Y:S05]  /*0080*/  @!P0 EXIT ;  /* 0x000000000000894d */ /* 0x002fea0003800000 */
[----:B------:R-:W0:Y:S01]  /*0090*/  LDC.64 R12, c[0x0][0x390] ;  /* 0x0000e400ff0c7b82 */ /* 0x000e220000000a00 */
[----:B------:R-:W1:Y:S01]  /*00a0*/  LDCU UR6, c[0x0][0x370] ;  /* 0x00006e00ff0677ac */ /* 0x000e620008000800 */
[----:B------:R-:W-:Y:S01]  /*00b0*/  IADD3 R2, PT, PT, R2, UR4, RZ ;  /* 0x0000000402027c10 */ /* 0x000fe2000fffe0ff */
[----:B------:R-:W2:Y:S03]  /*00c0*/  LDCU.64 UR8, c[0x0][0x358] ;  /* 0x00006b00ff0877ac */ /* 0x000ea60008000a00 */
[----:B------:R-:W-:Y:S02]  /*00d0*/  MOV R15, R2 ;  /* 0x00000002000f7202 */ /* 0x000fe40000000f00 */
[----:B------:R-:W3:Y:S02]  /*00e0*/  LDC.64 R8, c[0x0][0x380] ;  /* 0x0000e000ff087b82 */ /* 0x000ee40000000a00 */
[----:B------:R-:W-:-:S06]  /*00f0*/  IADD3 R0, PT, PT, R0, R15, RZ ;  /* 0x0000000f00007210 */ /* 0x000fcc0007ffe0ff */
[----:B------:R-:W4:Y:S01]  /*0100*/  LDC.64 R10, c[0x0][0x388] ;  /* 0x0000e200ff0a7b82 */ /* 0x000f220000000a00 */
[----:B-1----:R-:W-:-:S12]  /*0110*/  UIMAD UR4, UR5, UR6, URZ ;  /* 0x00000006050472a4 */ /* 0x002fd8000f8e02ff */
.L_x_0:
[----:B---3--:R-:W-:-:S04]  /*0120*/  IMAD.WIDE R2, R15, 0x4, R8 ;  /* 0x000000040f027825 */ /* 0x008fc800078e0208 */
[C---:B----4-:R-:W-:Y:S02]  /*0130*/  IMAD.WIDE R4, R15.reuse, 0x4, R10 ;  /* 0x000000040f047825 */ /* 0x050fe400078e020a */
[----:B--2---:R-:W2:Y:S04]  /*0140*/  LDG.E R2, desc[UR8][R2.64] ;  /* 0x0000000802027981 */ /* 0x004ea8000c1e1900 */
[----:B------:R-:W2:Y:S01]  /*0150*/  LDG.E R5, desc[UR8][R4.64] ;  /* 0x0000000804057981 */ /* 0x000ea2000c1e1900 */
[C---:B01----:R-:W-:Y:S01]  /*0160*/  IMAD.WIDE R6, R15.reuse, 0x4, R12 ;  /* 0x000000040f067825 */ /* 0x043fe200078e020c */
[----:B------:R-:W-:-:S04]  /*0170*/  IADD3 R15, PT, PT, R15, UR4, RZ ;  /* 0x000000040f0f7c10 */ /* 0x000fc8000fffe0ff */
[----:B------:R-:W-:Y:S01]  /*0180*/  ISETP.GE.AND P0, PT, R15, R0, PT ;  /* 0x000000000f00720c */ /* 0x000fe20003f06270 */
[----:B--2---:R-:W-:-:S05]  /*0190*/  FADD R17, R2, R5 ;  /* 0x0000000502117221 */ /* 0x004fca0000000000 */
[----:B------:R1:W-:Y:S07]  /*01a0*/  STG.E desc[UR8][R6.64], R17 ;  /* 0x0000001106007986 */ /* 0x0003ee000c101908 */
[----:B------:R-:W-:Y:S05]  /*01b0*/  @!P0 BRA `(.L_x_0) ;  /* 0xfffffffc00d88947 */ /* 0x000fea000383ffff */
[----:B------:R-:W-:Y:S05]  /*01c0*/  EXIT ;  /* 0x000000000000794d */ /* 0x000fea0003800000 */
.L_x_1:
[----:B------:R-:W-:-:S00]  /*01d0*/  BRA `(.L_x_1) ;  /* 0xfffffffc00fc7947 */ /* 0x000fc0000383ffff */
[----:B------:R-:W-:-:S00]  /*01e0*/  NOP ;  /* 0x0000000000007918 */ /* 0x000fc00000000000 */
        /* <DEDUP_REMOVED lines=9> */
.L_x_2:


//--------------------- .nv.shared.reserved.0     --------------------------
	.section	.nv.shared.reserved.0,"aw",@nobits
	.weak		__nv_reservedSMEM_offset_0_alias
	.size		__nv_reservedSMEM_offset_0_alias, 0, 64
	.other		__nv_reservedSMEM_offset_0_alias,@"STO_CUDA_RESERVED_SHARED STV_DEFAULT"
__nv_reservedSMEM_offset_0_alias:
	.zero		0
	.zero		64


//--------------------- .nv.constant0._Z10AddVectorsPKfS0_Pfi --------------------------
	.section	.nv.constant0._Z10AddVectorsPKfS0_Pfi,"a",@progbits
	.sectionflags	@""
	.align	4
.nv.constant0._Z10AddVectorsPKfS0_Pfi:
	.zero		924


//--------------------- SYMBOLS --------------------------

	.type		.nv.reservedSmem.offset0,@object
	.size		.nv.reservedSmem.offset0,0x4
